//
// Generated by NVIDIA NVVM Compiler
//
// Compiler Build ID: CL-36424714
// Cuda compilation tools, release 13.0, V13.0.88
// Based on NVVM 20.0.0
//

.version 9.0
.target sm_100
.address_size 64

	// .globl	reduction
.extern .shared .align 16 .b8 sdata[];

.visible .entry reduction(
	.param .u64 .ptr .align 1 reduction_param_0,
	.param .u64 .ptr .align 1 reduction_param_1,
	.param .u32 reduction_param_2
)
{
	.reg .pred 	%p<13>;
	.reg .b32 	%r<27>;
	.reg .b32 	%f<24>;
	.reg .b64 	%rd<9>;

	ld.param.u64 	%rd3, [reduction_param_0];
	ld.param.u64 	%rd2, [reduction_param_1];
	ld.param.u32 	%r8, [reduction_param_2];
	cvta.to.global.u64 	%rd1, %rd3;
	mov.u32 	%r1, %tid.x;
	mov.u32 	%r9, %ctaid.x;
	mov.u32 	%r26, %ntid.x;
	mul.lo.s32 	%r10, %r26, %r9;
	shl.b32 	%r11, %r10, 1;
	add.s32 	%r3, %r11, %r1;
	setp.ge.s32 	%p1, %r3, %r8;
	mov.f32 	%f23, 0f00000000;
	@%p1 bra 	$L__BB0_2;
	mul.wide.s32 	%rd4, %r3, 4;
	add.s64 	%rd5, %rd1, %rd4;
	ld.global.f32 	%f23, [%rd5];
$L__BB0_2:
	add.s32 	%r4, %r3, %r26;
	setp.ge.u32 	%p2, %r4, %r8;
	@%p2 bra 	$L__BB0_4;
	mul.wide.u32 	%rd6, %r4, 4;
	add.s64 	%rd7, %rd1, %rd6;
	ld.global.f32 	%f7, [%rd7];
	add.f32 	%f23, %f23, %f7;
$L__BB0_4:
	shl.b32 	%r12, %r1, 2;
	mov.u32 	%r13, sdata;
	add.s32 	%r5, %r13, %r12;
	st.shared.f32 	[%r5], %f23;
	bar.sync 	0;
	setp.lt.u32 	%p3, %r26, 66;
	@%p3 bra 	$L__BB0_8;
$L__BB0_5:
	shr.u32 	%r7, %r26, 1;
	setp.ge.u32 	%p4, %r1, %r7;
	@%p4 bra 	$L__BB0_7;
	shl.b32 	%r14, %r7, 2;
	add.s32 	%r15, %r5, %r14;
	ld.shared.f32 	%f8, [%r15];
	ld.shared.f32 	%f9, [%r5];
	add.f32 	%f10, %f8, %f9;
	st.shared.f32 	[%r5], %f10;
$L__BB0_7:
	bar.sync 	0;
	setp.gt.u32 	%p5, %r26, 131;
	mov.u32 	%r26, %r7;
	@%p5 bra 	$L__BB0_5;
$L__BB0_8:
	setp.gt.u32 	%p6, %r1, 31;
	@%p6 bra 	$L__BB0_11;
	ld.shared.f32 	%f11, [%r5];
	mov.b32 	%r16, %f11;
	shfl.sync.down.b32	%r17|%p7, %r16, 16, 31, -1;
	mov.b32 	%f12, %r17;
	add.f32 	%f13, %f11, %f12;
	mov.b32 	%r18, %f13;
	shfl.sync.down.b32	%r19|%p8, %r18, 8, 31, -1;
	mov.b32 	%f14, %r19;
	add.f32 	%f15, %f13, %f14;
	mov.b32 	%r20, %f15;
	shfl.sync.down.b32	%r21|%p9, %r20, 4, 31, -1;
	mov.b32 	%f16, %r21;
	add.f32 	%f17, %f15, %f16;
	mov.b32 	%r22, %f17;
	shfl.sync.down.b32	%r23|%p10, %r22, 2, 31, -1;
	mov.b32 	%f18, %r23;
	add.f32 	%f19, %f17, %f18;
	mov.b32 	%r24, %f19;
	shfl.sync.down.b32	%r25|%p11, %r24, 1, 31, -1;
	mov.b32 	%f20, %r25;
	add.f32 	%f5, %f19, %f20;
	setp.ne.s32 	%p12, %r1, 0;
	@%p12 bra 	$L__BB0_11;
	cvta.to.global.u64 	%rd8, %rd2;
	atom.global.add.f32 	%f21, [%rd8], %f5;
$L__BB0_11:
	ret;

}


// ===== COMPILED SASS (sm_100) =====

	.target	sm_100

	.elftype	@"ET_EXEC"


//--------------------- .note.nv.tkinfo           --------------------------
	.section	.note.nv.tkinfo,"",@"SHT_NOTE"
	.sectionflags	@"SHF_NOTE_NV_TKINFO"
	.tkinfo
        /*0018*/ 	.word	0x00000002
        /*0030*/ 	.string	""
        /*0030*/ 	.string	"ptxas"
        /*0030*/ 	.string	"Cuda compilation tools, release 13.0, V13.0.88"
        /*0030*/ 	.string	"Build cuda_13.0.r13.0/compiler.36424714_0"
        /*0030*/ 	.string	"-arch sm_100 -m 64 "



//--------------------- .note.nv.cuinfo           --------------------------
	.section	.note.nv.cuinfo,"",@"SHT_NOTE"
	.sectionflags	@"SHF_NOTE_NV_CUINFO"
        /*0018*/ 	.short	0x0002
        /*001a*/ 	.short	0x0064
        /*001c*/ 	.short	0x0082
	.zero		2


//--------------------- .nv.info                  --------------------------
	.section	.nv.info,"",@"SHT_CUDA_INFO"
	.align	4


	//----- nvinfo : EIATTR_REGCOUNT
	.align		4
        /*0000*/ 	.byte	0x04, 0x2f
        /*0002*/ 	.short	(.L_1 - .L_0)
	.align		4
.L_0:
        /*0004*/ 	.word	index@(reduction)
        /*0008*/ 	.word	0x0000000e


	//----- nvinfo : EIATTR_FRAME_SIZE
	.align		4
.L_1:
        /*000c*/ 	.byte	0x04, 0x11
        /*000e*/ 	.short	(.L_3 - .L_2)
	.align		4
.L_2:
        /*0010*/ 	.word	index@(reduction)
        /*0014*/ 	.word	0x00000000


	//----- nvinfo : EIATTR_MIN_STACK_SIZE
	.align		4
.L_3:
        /*0018*/ 	.byte	0x04, 0x12
        /*001a*/ 	.short	(.L_5 - .L_4)
	.align		4
.L_4:
        /*001c*/ 	.word	index@(reduction)
        /*0020*/ 	.word	0x00000000
.L_5:


//--------------------- .nv.compat                --------------------------
	.section	.nv.compat,"",@"SHT_CUDA_COMPAT_INFO"
	.align	4
        /*0000*/ 	.byte	0x02, 0x09, 0x00, 0x00, 0x02, 0x02, 0x01, 0x00, 0x02, 0x05, 0x05, 0x00, 0x03, 0x07, 0x01, 0x01
        /*0010*/ 	.byte	0x02, 0x03, 0x00, 0x00, 0x02, 0x06, 0x01, 0x00, 0x04, 0x0b, 0x08, 0x00, 0x09, 0x00, 0x00, 0x00
        /*0020*/ 	.byte	0x00, 0x00, 0x00, 0x00


//--------------------- .nv.info.reduction        --------------------------
	.section	.nv.info.reduction,"",@"SHT_CUDA_INFO"
	.sectionflags	@""
	.align	4


	//----- nvinfo : EIATTR_CUDA_API_VERSION
	.align		4
        /*0000*/ 	.byte	0x04, 0x37
        /*0002*/ 	.short	(.L_7 - .L_6)
.L_6:
        /*0004*/ 	.word	0x00000082


	//----- nvinfo : EIATTR_KPARAM_INFO
	.align		4
.L_7:
        /*0008*/ 	.byte	0x04, 0x17
        /*000a*/ 	.short	(.L_9 - .L_8)
.L_8:
        /*000c*/ 	.word	0x00000000
        /*0010*/ 	.short	0x0002
        /*0012*/ 	.short	0x0010
        /*0014*/ 	.byte	0x00, 0xf0, 0x11, 0x00


	//----- nvinfo : EIATTR_KPARAM_INFO
	.align		4
.L_9:
        /*0018*/ 	.byte	0x04, 0x17
        /*001a*/ 	.short	(.L_11 - .L_10)
.L_10:
        /*001c*/ 	.word	0x00000000
        /*0020*/ 	.short	0x0001
        /*0022*/ 	.short	0x0008
        /*0024*/ 	.byte	0x00, 0xf5, 0x21, 0x00


	//----- nvinfo : EIATTR_KPARAM_INFO
	.align		4
.L_11:
        /*0028*/ 	.byte	0x04, 0x17
        /*002a*/ 	.short	(.L_13 - .L_12)
.L_12:
        /*002c*/ 	.word	0x00000000
        /*0030*/ 	.short	0x0000
        /*0032*/ 	.short	0x0000
        /*0034*/ 	.byte	0x00, 0xf5, 0x21, 0x00


	//----- nvinfo : EIATTR_SPARSE_MMA_MASK
	.align		4
.L_13:
        /*0038*/ 	.byte	0x03, 0x50
        /*003a*/ 	.short	0x0000


	//----- nvinfo : EIATTR_MAXREG_COUNT
	.align		4
        /*003c*/ 	.byte	0x03, 0x1b
        /*003e*/ 	.short	0x00ff


	//----- nvinfo : EIATTR_NUM_BARRIERS
	.align		4
        /*0040*/ 	.byte	0x02, 0x4c
        /*0042*/ 	.byte	0x01
	.zero		1


	//----- nvinfo : EIATTR_MERCURY_ISA_VERSION
	.align		4
        /*0044*/ 	.byte	0x03, 0x5f
        /*0046*/ 	.short	0x0101


	//----- nvinfo : EIATTR_COOP_GROUP_MASK_REGIDS
	.align		4
        /*0048*/ 	.byte	0x04, 0x29
        /*004a*/ 	.short	(.L_15 - .L_14)


	//   ....[0]....
.L_14:
        /*004c*/ 	.word	0xffffffff


	//   ....[1]....
        /*0050*/ 	.word	0xffffffff


	//   ....[2]....
        /*0054*/ 	.word	0xffffffff


	//   ....[3]....
        /*0058*/ 	.word	0xffffffff


	//   ....[4]....
        /*005c*/ 	.word	0xffffffff


	//----- nvinfo : EIATTR_COOP_GROUP_INSTR_OFFSETS
	.align		4
.L_15:
        /*0060*/ 	.byte	0x04, 0x28
        /*0062*/ 	.short	(.L_17 - .L_16)


	//   ....[0]....
.L_16:
        /*0064*/ 	.word	0x000002a0


	//   ....[1]....
        /*0068*/ 	.word	0x000002c0


	//   ....[2]....
        /*006c*/ 	.word	0x000002e0


	//   ....[3]....
        /*0070*/ 	.word	0x00000300


	//   ....[4]....
        /*0074*/ 	.word	0x00000320


	//----- nvinfo : EIATTR_VRC_CTA_INIT_COUNT
	.align		4
.L_17:
        /*0078*/ 	.byte	0x02, 0x4a
	.zero		1
	.zero		1


	//----- nvinfo : EIATTR_EXIT_INSTR_OFFSETS
	.align		4
        /*007c*/ 	.byte	0x04, 0x1c
        /*007e*/ 	.short	(.L_19 - .L_18)


	//   ....[0]....
.L_18:
        /*0080*/ 	.word	0x00000270


	//   ....[1]....
        /*0084*/ 	.word	0x00000330


	//   ....[2]....
        /*0088*/ 	.word	0x00000370


	//----- nvinfo : EIATTR_CBANK_PARAM_SIZE
	.align		4
.L_19:
        /*008c*/ 	.byte	0x03, 0x19
        /*008e*/ 	.short	0x0014


	//----- nvinfo : EIATTR_PARAM_CBANK
	.align		4
        /*0090*/ 	.byte	0x04, 0x0a
        /*0092*/ 	.short	(.L_21 - .L_20)
	.align		4
.L_20:
        /*0094*/ 	.word	index@(.nv.constant0.reduction)
        /*0098*/ 	.short	0x0380
        /*009a*/ 	.short	0x0014


	//----- nvinfo : EIATTR_SW_WAR
	.align		4
.L_21:
        /*009c*/ 	.byte	0x04, 0x36
        /*009e*/ 	.short	(.L_23 - .L_22)
.L_22:
        /*00a0*/ 	.word	0x00000008
.L_23:


//--------------------- .nv.callgraph             --------------------------
	.section	.nv.callgraph,"",@"SHT_CUDA_CALLGRAPH"
	.align	4
	.sectionentsize	8
	.align		4
        /*0000*/ 	.word	0x00000000
	.align		4
        /*0004*/ 	.word	0xffffffff
	.align		4
        /*0008*/ 	.word	0x00000000
	.align		4
        /*000c*/ 	.word	0xfffffffe
	.align		4
        /*0010*/ 	.word	0x00000000
	.align		4
        /*0014*/ 	.word	0xfffffffd
	.align		4
        /*0018*/ 	.word	0x00000000
	.align		4
        /*001c*/ 	.word	0xfffffffc


//--------------------- .text.reduction           --------------------------
	.section	.text.reduction,"ax",@progbits
	.align	128
        .global         reduction
        .type           reduction,@function
        .size           reduction,(.L_x_3 - reduction)
        .other          reduction,@"STO_CUDA_ENTRY STV_DEFAULT"
reduction:
.text.reduction:
[----:B------:R-:W-:Y:S01]  /*0000*/  LDC R1, c[0x0][0x37c] ;  /* 0x0000df00ff017b82 */ /* 0x000fe20000000800 */
[----:B------:R-:W0:Y:S07]  /*0010*/  S2R R9, SR_TID.X ;  /* 0x0000000000097919 */ /* 0x000e2e0000002100 */
[----:B------:R-:W1:Y:S01]  /*0020*/  S2UR UR4, SR_CTAID.X ;  /* 0x00000000000479c3 */ /* 0x000e620000002500 */
[----:B------:R-:W2:Y:S01]  /*0030*/  LDCU UR5, c[0x0][0x390] ;  /* 0x00007200ff0577ac */ /* 0x000ea20008000800 */
[----:B------:R-:W3:Y:S06]  /*0040*/  LDCU.64 UR6, c[0x0][0x358] ;  /* 0x00006b00ff0677ac */ /* 0x000eec0008000a00 */
[----:B------:R-:W1:Y:S02]  /*0050*/  LDC R6, c[0x0][0x360] ;  /* 0x0000d800ff067b82 */ /* 0x000e640000000800 */
[----:B-1----:R-:W-:-:S05]  /*0060*/  IMAD R0, R6, UR4, RZ ;  /* 0x0000000406007c24 */ /* 0x002fca000f8e02ff */
[----:B0-----:R-:W-:Y:S01]  /*0070*/  LEA R7, R0, R9, 0x1 ;  /* 0x0000000900077211 */ /* 0x001fe200078e08ff */
[----:B------:R-:W-:-:S03]  /*0080*/  IMAD.MOV.U32 R0, RZ, RZ, RZ ;  /* 0x000000ffff007224 */ /* 0x000fc600078e00ff */
[C---:B------:R-:W-:Y:S02]  /*0090*/  IADD3 R11, PT, PT, R7.reuse, R6, RZ ;  /* 0x00000006070b7210 */ /* 0x040fe40007ffe0ff */
[----:B--2---:R-:W-:Y:S02]  /*00a0*/  ISETP.GE.AND P0, PT, R7, UR5, PT ;  /* 0x0000000507007c0c */ /* 0x004fe4000bf06270 */
[----:B------:R-:W-:-:S11]  /*00b0*/  ISETP.GE.U32.AND P1, PT, R11, UR5, PT ;  /* 0x000000050b007c0c */ /* 0x000fd6000bf26070 */
[----:B------:R-:W0:Y:S08]  /*00c0*/  @!P0 LDC.64 R2, c[0x0][0x380] ;  /* 0x0000e000ff028b82 */ /* 0x000e300000000a00 */
[----:B------:R-:W1:Y:S01]  /*00d0*/  @!P1 LDC.64 R4, c[0x0][0x380] ;  /* 0x0000e000ff049b82 */ /* 0x000e620000000a00 */
[----:B0-----:R-:W-:-:S05]  /*00e0*/  @!P0 IMAD.WIDE R2, R7, 0x4, R2 ;  /* 0x0000000407028825 */ /* 0x001fca00078e0202 */
[----:B---3--:R-:W2:Y:S01]  /*00f0*/  @!P0 LDG.E R0, desc[UR6][R2.64] ;  /* 0x0000000602008981 */ /* 0x008ea2000c1e1900 */
[----:B-1----:R-:W-:-:S06]  /*0100*/  @!P1 IMAD.WIDE.U32 R4, R11, 0x4, R4 ;  /* 0x000000040b049825 */ /* 0x002fcc00078e0004 */
[----:B------:R-:W2:Y:S01]  /*0110*/  @!P1 LDG.E R5, desc[UR6][R4.64] ;  /* 0x0000000604059981 */ /* 0x000ea2000c1e1900 */
[----:B------:R-:W0:Y:S01]  /*0120*/  S2UR UR5, SR_CgaCtaId ;  /* 0x00000000000579c3 */ /* 0x000e220000008800 */
[----:B------:R-:W-:Y:S01]  /*0130*/  UMOV UR4, 0x400 ;  /* 0x0000040000047882 */ /* 0x000fe20000000000 */
[----:B------:R-:W-:Y:S01]  /*0140*/  ISETP.GE.U32.AND P0, PT, R6, 0x42, PT ;  /* 0x000000420600780c */ /* 0x000fe20003f06070 */
[----:B0-----:R-:W-:-:S06]  /*0150*/  ULEA UR4, UR5, UR4, 0x18 ;  /* 0x0000000405047291 */ /* 0x001fcc000f8ec0ff */
[C---:B------:R-:W-:Y:S01]  /*0160*/  LEA R7, R9.reuse, UR4, 0x2 ;  /* 0x0000000409077c11 */ /* 0x040fe2000f8e10ff */
[----:B--2---:R-:W-:Y:S01]  /*0170*/  @!P1 FADD R0, R0, R5 ;  /* 0x0000000500009221 */ /* 0x004fe20000000000 */
[----:B------:R-:W-:-:S04]  /*0180*/  ISETP.GT.U32.AND P1, PT, R9, 0x1f, PT ;  /* 0x0000001f0900780c */ /* 0x000fc80003f24070 */
[----:B------:R0:W-:Y:S01]  /*0190*/  STS [R7], R0 ;  /* 0x0000000007007388 */ /* 0x0001e20000000800 */
[----:B------:R-:W-:Y:S06]  /*01a0*/  BAR.SYNC.DEFER_BLOCKING 0x0 ;  /* 0x0000000000007b1d */ /* 0x000fec0000010000 */
[----:B------:R-:W-:Y:S05]  /*01b0*/  @!P0 BRA `(.L_x_0) ;  /* 0x00000000002c8947 */ /* 0x000fea0003800000 */
.L_x_1:
[----:B------:R-:W-:-:S04]  /*01c0*/  SHF.R.U32.HI R4, RZ, 0x1, R6 ;  /* 0x00000001ff047819 */ /* 0x000fc80000011606 */
[----:B------:R-:W-:-:S13]  /*01d0*/  ISETP.GE.U32.AND P0, PT, R9, R4, PT ;  /* 0x000000040900720c */ /* 0x000fda0003f06070 */
[----:B0-----:R-:W-:Y:S01]  /*01e0*/  @!P0 LEA R0, R4, R7, 0x2 ;  /* 0x0000000704008211 */ /* 0x001fe200078e10ff */
[----:B------:R-:W-:Y:S05]  /*01f0*/  @!P0 LDS R3, [R7] ;  /* 0x0000000007038984 */ /* 0x000fea0000000800 */
[----:B------:R-:W0:Y:S02]  /*0200*/  @!P0 LDS R0, [R0] ;  /* 0x0000000000008984 */ /* 0x000e240000000800 */
[----:B0-----:R-:W-:-:S05]  /*0210*/  @!P0 FADD R2, R0, R3 ;  /* 0x0000000300028221 */ /* 0x001fca0000000000 */
[----:B------:R1:W-:Y:S01]  /*0220*/  @!P0 STS [R7], R2 ;  /* 0x0000000207008388 */ /* 0x0003e20000000800 */
[----:B------:R-:W-:Y:S01]  /*0230*/  BAR.SYNC.DEFER_BLOCKING 0x0 ;  /* 0x0000000000007b1d */ /* 0x000fe20000010000 */
[----:B------:R-:W-:Y:S01]  /*0240*/  ISETP.GT.U32.AND P0, PT, R6, 0x83, PT ;  /* 0x000000830600780c */ /* 0x000fe20003f04070 */
[----:B------:R-:W-:-:S12]  /*0250*/  IMAD.MOV.U32 R6, RZ, RZ, R4 ;  /* 0x000000ffff067224 */ /* 0x000fd800078e0004 */
[----:B-1----:R-:W-:Y:S05]  /*0260*/  @P0 BRA `(.L_x_1) ;  /* 0xfffffffc00d40947 */ /* 0x002fea000383ffff */
.L_x_0:
[----:B------:R-:W-:Y:S05]  /*0270*/  @P1 EXIT ;  /* 0x000000000000194d */ /* 0x000fea0003800000 */
[----:B0-----:R-:W0:Y:S01]  /*0280*/  LDS R7, [R7] ;  /* 0x0000000007077984 */ /* 0x001e220000000800 */
[----:B------:R-:W-:-:S03]  /*0290*/  ISETP.NE.AND P0, PT, R9, RZ, PT ;  /* 0x000000ff0900720c */ /* 0x000fc60003f05270 */
[----:B0-----:R-:W0:Y:S02]  /*02a0*/  SHFL.DOWN PT, R0, R7, 0x10, 0x1f ;  /* 0x0a001f0007007f89 */ /* 0x001e2400000e0000 */
[----:B0-----:R-:W-:-:S05]  /*02b0*/  FADD R0, R7, R0 ;  /* 0x0000000007007221 */ /* 0x001fca0000000000 */
[----:B------:R-:W0:Y:S02]  /*02c0*/  SHFL.DOWN PT, R3, R0, 0x8, 0x1f ;  /* 0x09001f0000037f89 */ /* 0x000e2400000e0000 */
[----:B0-----:R-:W-:-:S05]  /*02d0*/  FADD R3, R0, R3 ;  /* 0x0000000300037221 */ /* 0x001fca0000000000 */
[----:B------:R-:W0:Y:S02]  /*02e0*/  SHFL.DOWN PT, R2, R3, 0x4, 0x1f ;  /* 0x08801f0003027f89 */ /* 0x000e2400000e0000 */
[----:B0-----:R-:W-:-:S05]  /*02f0*/  FADD R2, R3, R2 ;  /* 0x0000000203027221 */ /* 0x001fca0000000000 */
[----:B------:R-:W0:Y:S02]  /*0300*/  SHFL.DOWN PT, R5, R2, 0x2, 0x1f ;  /* 0x08401f0002057f89 */ /* 0x000e2400000e0000 */
[----:B0-----:R-:W-:-:S05]  /*0310*/  FADD R5, R2, R5 ;  /* 0x0000000502057221 */ /* 0x001fca0000000000 */
[----:B------:R0:W1:Y:S01]  /*0320*/  SHFL.DOWN PT, R4, R5, 0x1, 0x1f ;  /* 0x08201f0005047f89 */ /* 0x00006200000e0000 */
[----:B------:R-:W-:Y:S05]  /*0330*/  @P0 EXIT ;  /* 0x000000000000094d */ /* 0x000fea0003800000 */
[----:B------:R-:W2:Y:S01]  /*0340*/  LDC.64 R2, c[0x0][0x388] ;  /* 0x0000e200ff027b82 */ /* 0x000ea20000000a00 */
[----:B01----:R-:W-:-:S05]  /*0350*/  FADD R5, R5, R4 ;  /* 0x0000000405057221 */ /* 0x003fca0000000000 */
[----:B--2---:R-:W-:Y:S01]  /*0360*/  REDG.E.ADD.F32.FTZ.RN.STRONG.GPU desc[UR6][R2.64], R5 ;  /* 0x00000005020079a6 */ /* 0x004fe2000c12f306 */
[----:B------:R-:W-:Y:S05]  /*0370*/  EXIT ;  /* 0x000000000000794d */ /* 0x000fea0003800000 */
.L_x_2:
[----:B------:R-:W-:-:S00]  /*0380*/  BRA `(.L_x_2) ;  /* 0xfffffffc00fc7947 */ /* 0x000fc0000383ffff */
[----:B------:R-:W-:-:S00]  /*0390*/  NOP ;  /* 0x0000000000007918 */ /* 0x000fc00000000000 */
        /* <DEDUP_REMOVED lines=14> */
.L_x_3:


//--------------------- .nv.shared.reduction      --------------------------
	.section	.nv.shared.reduction,"aw",@nobits
	.sectionflags	@""
	.align	16
	.zero		1024


//--------------------- .nv.shared.reserved.0     --------------------------
	.section	.nv.shared.reserved.0,"aw",@nobits
	.weak		__nv_reservedSMEM_offset_0_alias
	.size		__nv_reservedSMEM_offset_0_alias, 0, 64
	.other		__nv_reservedSMEM_offset_0_alias,@"STO_CUDA_RESERVED_SHARED STV_DEFAULT"
__nv_reservedSMEM_offset_0_alias:
	.zero		0
	.zero		64


//--------------------- .nv.constant0.reduction   --------------------------
	.section	.nv.constant0.reduction,"a",@progbits
	.sectionflags	@""
	.align	4
.nv.constant0.reduction:
	.zero		916


//--------------------- SYMBOLS --------------------------

	.type		.nv.reservedSmem.offset0,@object
	.size		.nv.reservedSmem.offset0,0x4
	.type		.nv.reservedSmem.cap,@object
	.size		.nv.reservedSmem.cap,0x4
